//
// Generated by NVIDIA NVVM Compiler
//
// Compiler Build ID: CL-36424714
// Cuda compilation tools, release 13.0, V13.0.88
// Based on NVVM 20.0.0
//

.version 9.0
.target sm_100
.address_size 64

	// .globl	_Z25moving_average_causal_gpuPKfPfiif

.visible .entry _Z25moving_average_causal_gpuPKfPfiif(
	.param .u64 .ptr .align 1 _Z25moving_average_causal_gpuPKfPfiif_param_0,
	.param .u64 .ptr .align 1 _Z25moving_average_causal_gpuPKfPfiif_param_1,
	.param .u32 _Z25moving_average_causal_gpuPKfPfiif_param_2,
	.param .u32 _Z25moving_average_causal_gpuPKfPfiif_param_3,
	.param .f32 _Z25moving_average_causal_gpuPKfPfiif_param_4
)
{
	.reg .pred 	%p<12>;
	.reg .b32 	%r<44>;
	.reg .b32 	%f<86>;
	.reg .b64 	%rd<18>;

	ld.param.u64 	%rd4, [_Z25moving_average_causal_gpuPKfPfiif_param_0];
	ld.param.u64 	%rd5, [_Z25moving_average_causal_gpuPKfPfiif_param_1];
	ld.param.u32 	%r26, [_Z25moving_average_causal_gpuPKfPfiif_param_2];
	ld.param.u32 	%r25, [_Z25moving_average_causal_gpuPKfPfiif_param_3];
	ld.param.f32 	%f14, [_Z25moving_average_causal_gpuPKfPfiif_param_4];
	cvta.to.global.u64 	%rd1, %rd4;
	cvta.to.global.u64 	%rd2, %rd5;
	mov.u32 	%r27, %ctaid.x;
	mov.u32 	%r28, %ntid.x;
	mul.lo.s32 	%r1, %r27, %r28;
	mov.u32 	%r2, %tid.x;
	add.s32 	%r3, %r1, %r2;
	setp.ge.s32 	%p1, %r3, %r26;
	@%p1 bra 	$L__BB0_17;
	add.s32 	%r29, %r25, -1;
	setp.ge.s32 	%p2, %r3, %r29;
	@%p2 bra 	$L__BB0_3;
	mul.wide.s32 	%rd16, %r3, 4;
	add.s64 	%rd17, %rd2, %rd16;
	st.global.f32 	[%rd17], %f14;
	bra.uni 	$L__BB0_17;
$L__BB0_3:
	sub.s32 	%r30, %r3, %r25;
	add.s32 	%r4, %r30, 1;
	setp.lt.s32 	%p3, %r25, 1;
	mov.f32 	%f85, 0f00000000;
	@%p3 bra 	$L__BB0_16;
	and.b32  	%r5, %r25, 15;
	setp.lt.u32 	%p4, %r25, 16;
	mov.f32 	%f85, 0f00000000;
	mov.b32 	%r40, 0;
	@%p4 bra 	$L__BB0_7;
	and.b32  	%r40, %r25, 2147483632;
	neg.s32 	%r38, %r40;
	add.s64 	%rd3, %rd1, 32;
	mov.f32 	%f85, 0f00000000;
	mov.u32 	%r37, %r4;
$L__BB0_6:
	.pragma "nounroll";
	mul.wide.s32 	%rd6, %r37, 4;
	add.s64 	%rd7, %rd3, %rd6;
	ld.global.nc.f32 	%f19, [%rd7+-32];
	add.f32 	%f20, %f85, %f19;
	ld.global.nc.f32 	%f21, [%rd7+-28];
	add.f32 	%f22, %f20, %f21;
	ld.global.nc.f32 	%f23, [%rd7+-24];
	add.f32 	%f24, %f22, %f23;
	ld.global.nc.f32 	%f25, [%rd7+-20];
	add.f32 	%f26, %f24, %f25;
	ld.global.nc.f32 	%f27, [%rd7+-16];
	add.f32 	%f28, %f26, %f27;
	ld.global.nc.f32 	%f29, [%rd7+-12];
	add.f32 	%f30, %f28, %f29;
	ld.global.nc.f32 	%f31, [%rd7+-8];
	add.f32 	%f32, %f30, %f31;
	ld.global.nc.f32 	%f33, [%rd7+-4];
	add.f32 	%f34, %f32, %f33;
	ld.global.nc.f32 	%f35, [%rd7];
	add.f32 	%f36, %f34, %f35;
	ld.global.nc.f32 	%f37, [%rd7+4];
	add.f32 	%f38, %f36, %f37;
	ld.global.nc.f32 	%f39, [%rd7+8];
	add.f32 	%f40, %f38, %f39;
	ld.global.nc.f32 	%f41, [%rd7+12];
	add.f32 	%f42, %f40, %f41;
	ld.global.nc.f32 	%f43, [%rd7+16];
	add.f32 	%f44, %f42, %f43;
	ld.global.nc.f32 	%f45, [%rd7+20];
	add.f32 	%f46, %f44, %f45;
	ld.global.nc.f32 	%f47, [%rd7+24];
	add.f32 	%f48, %f46, %f47;
	ld.global.nc.f32 	%f49, [%rd7+28];
	add.f32 	%f85, %f48, %f49;
	add.s32 	%r38, %r38, 16;
	add.s32 	%r37, %r37, 16;
	setp.ne.s32 	%p5, %r38, 0;
	@%p5 bra 	$L__BB0_6;
$L__BB0_7:
	setp.eq.s32 	%p6, %r5, 0;
	@%p6 bra 	$L__BB0_16;
	and.b32  	%r13, %r25, 7;
	setp.lt.u32 	%p7, %r5, 8;
	@%p7 bra 	$L__BB0_10;
	add.s32 	%r32, %r4, %r40;
	mul.wide.s32 	%rd8, %r32, 4;
	add.s64 	%rd9, %rd1, %rd8;
	ld.global.nc.f32 	%f51, [%rd9];
	add.f32 	%f52, %f85, %f51;
	ld.global.nc.f32 	%f53, [%rd9+4];
	add.f32 	%f54, %f52, %f53;
	ld.global.nc.f32 	%f55, [%rd9+8];
	add.f32 	%f56, %f54, %f55;
	ld.global.nc.f32 	%f57, [%rd9+12];
	add.f32 	%f58, %f56, %f57;
	ld.global.nc.f32 	%f59, [%rd9+16];
	add.f32 	%f60, %f58, %f59;
	ld.global.nc.f32 	%f61, [%rd9+20];
	add.f32 	%f62, %f60, %f61;
	ld.global.nc.f32 	%f63, [%rd9+24];
	add.f32 	%f64, %f62, %f63;
	ld.global.nc.f32 	%f65, [%rd9+28];
	add.f32 	%f85, %f64, %f65;
	add.s32 	%r40, %r40, 8;
$L__BB0_10:
	setp.eq.s32 	%p8, %r13, 0;
	@%p8 bra 	$L__BB0_16;
	and.b32  	%r16, %r25, 3;
	setp.lt.u32 	%p9, %r13, 4;
	@%p9 bra 	$L__BB0_13;
	add.s32 	%r33, %r4, %r40;
	mul.wide.s32 	%rd10, %r33, 4;
	add.s64 	%rd11, %rd1, %rd10;
	ld.global.nc.f32 	%f67, [%rd11];
	add.f32 	%f68, %f85, %f67;
	ld.global.nc.f32 	%f69, [%rd11+4];
	add.f32 	%f70, %f68, %f69;
	ld.global.nc.f32 	%f71, [%rd11+8];
	add.f32 	%f72, %f70, %f71;
	ld.global.nc.f32 	%f73, [%rd11+12];
	add.f32 	%f85, %f72, %f73;
	add.s32 	%r40, %r40, 4;
$L__BB0_13:
	setp.eq.s32 	%p10, %r16, 0;
	@%p10 bra 	$L__BB0_16;
	add.s32 	%r34, %r2, %r40;
	add.s32 	%r35, %r34, %r1;
	sub.s32 	%r36, %r35, %r25;
	add.s32 	%r43, %r36, 1;
	neg.s32 	%r42, %r16;
$L__BB0_15:
	.pragma "nounroll";
	mul.wide.s32 	%rd12, %r43, 4;
	add.s64 	%rd13, %rd1, %rd12;
	ld.global.nc.f32 	%f74, [%rd13];
	add.f32 	%f85, %f85, %f74;
	add.s32 	%r43, %r43, 1;
	add.s32 	%r42, %r42, 1;
	setp.ne.s32 	%p11, %r42, 0;
	@%p11 bra 	$L__BB0_15;
$L__BB0_16:
	cvt.rn.f32.s32 	%f75, %r25;
	div.rn.f32 	%f76, %f85, %f75;
	mul.wide.s32 	%rd14, %r3, 4;
	add.s64 	%rd15, %rd2, %rd14;
	st.global.f32 	[%rd15], %f76;
$L__BB0_17:
	ret;

}


// ===== COMPILED SASS (sm_100) =====

	.target	sm_100

	.elftype	@"ET_EXEC"


//--------------------- .note.nv.tkinfo           --------------------------
	.section	.note.nv.tkinfo,"",@"SHT_NOTE"
	.sectionflags	@"SHF_NOTE_NV_TKINFO"
	.tkinfo
        /*0018*/ 	.word	0x00000002
        /*0030*/ 	.string	""
        /*0030*/ 	.string	"ptxas"
        /*0030*/ 	.string	"Cuda compilation tools, release 13.0, V13.0.88"
        /*0030*/ 	.string	"Build cuda_13.0.r13.0/compiler.36424714_0"
        /*0030*/ 	.string	"-arch sm_100 -m 64 "



//--------------------- .note.nv.cuinfo           --------------------------
	.section	.note.nv.cuinfo,"",@"SHT_NOTE"
	.sectionflags	@"SHF_NOTE_NV_CUINFO"
        /*0018*/ 	.short	0x0002
        /*001a*/ 	.short	0x0064
        /*001c*/ 	.short	0x0082
	.zero		2


//--------------------- .nv.info                  --------------------------
	.section	.nv.info,"",@"SHT_CUDA_INFO"
	.align	4


	//----- nvinfo : EIATTR_REGCOUNT
	.align		4
        /*0000*/ 	.byte	0x04, 0x2f
        /*0002*/ 	.short	(.L_1 - .L_0)
	.align		4
.L_0:
        /*0004*/ 	.word	index@(_Z25moving_average_causal_gpuPKfPfiif)
        /*0008*/ 	.word	0x0000001f


	//----- nvinfo : EIATTR_FRAME_SIZE
	.align		4
.L_1:
        /*000c*/ 	.byte	0x04, 0x11
        /*000e*/ 	.short	(.L_3 - .L_2)
	.align		4
.L_2:
        /*0010*/ 	.word	index@($__internal_0_$__cuda_sm3x_div_rn_noftz_f32_slowpath)
        /*0014*/ 	.word	0x00000000


	//----- nvinfo : EIATTR_FRAME_SIZE
	.align		4
.L_3:
        /*0018*/ 	.byte	0x04, 0x11
        /*001a*/ 	.short	(.L_5 - .L_4)
	.align		4
.L_4:
        /*001c*/ 	.word	index@(_Z25moving_average_causal_gpuPKfPfiif)
        /*0020*/ 	.word	0x00000000


	//----- nvinfo : EIATTR_MIN_STACK_SIZE
	.align		4
.L_5:
        /*0024*/ 	.byte	0x04, 0x12
        /*0026*/ 	.short	(.L_7 - .L_6)
	.align		4
.L_6:
        /*0028*/ 	.word	index@(_Z25moving_average_causal_gpuPKfPfiif)
        /*002c*/ 	.word	0x00000000
.L_7:


//--------------------- .nv.compat                --------------------------
	.section	.nv.compat,"",@"SHT_CUDA_COMPAT_INFO"
	.align	4
        /*0000*/ 	.byte	0x02, 0x09, 0x00, 0x00, 0x02, 0x02, 0x01, 0x00, 0x02, 0x05, 0x05, 0x00, 0x03, 0x07, 0x01, 0x01
        /*0010*/ 	.byte	0x02, 0x03, 0x00, 0x00, 0x02, 0x06, 0x01, 0x00, 0x04, 0x0b, 0x08, 0x00, 0x01, 0x00, 0x00, 0x00
        /*0020*/ 	.byte	0x00, 0x00, 0x00, 0x00


//--------------------- .nv.info._Z25moving_average_causal_gpuPKfPfiif --------------------------
	.section	.nv.info._Z25moving_average_causal_gpuPKfPfiif,"",@"SHT_CUDA_INFO"
	.sectionflags	@""
	.align	4


	//----- nvinfo : EIATTR_CUDA_API_VERSION
	.align		4
        /*0000*/ 	.byte	0x04, 0x37
        /*0002*/ 	.short	(.L_9 - .L_8)
.L_8:
        /*0004*/ 	.word	0x00000082


	//----- nvinfo : EIATTR_KPARAM_INFO
	.align		4
.L_9:
        /*0008*/ 	.byte	0x04, 0x17
        /*000a*/ 	.short	(.L_11 - .L_10)
.L_10:
        /*000c*/ 	.word	0x00000000
        /*0010*/ 	.short	0x0004
        /*0012*/ 	.short	0x0018
        /*0014*/ 	.byte	0x00, 0xf0, 0x11, 0x00


	//----- nvinfo : EIATTR_KPARAM_INFO
	.align		4
.L_11:
        /*0018*/ 	.byte	0x04, 0x17
        /*001a*/ 	.short	(.L_13 - .L_12)
.L_12:
        /*001c*/ 	.word	0x00000000
        /*0020*/ 	.short	0x0003
        /*0022*/ 	.short	0x0014
        /*0024*/ 	.byte	0x00, 0xf0, 0x11, 0x00


	//----- nvinfo : EIATTR_KPARAM_INFO
	.align		4
.L_13:
        /*0028*/ 	.byte	0x04, 0x17
        /*002a*/ 	.short	(.L_15 - .L_14)
.L_14:
        /*002c*/ 	.word	0x00000000
        /*0030*/ 	.short	0x0002
        /*0032*/ 	.short	0x0010
        /*0034*/ 	.byte	0x00, 0xf0, 0x11, 0x00


	//----- nvinfo : EIATTR_KPARAM_INFO
	.align		4
.L_15:
        /*0038*/ 	.byte	0x04, 0x17
        /*003a*/ 	.short	(.L_17 - .L_16)
.L_16:
        /*003c*/ 	.word	0x00000000
        /*0040*/ 	.short	0x0001
        /*0042*/ 	.short	0x0008
        /*0044*/ 	.byte	0x00, 0xf5, 0x21, 0x00


	//----- nvinfo : EIATTR_KPARAM_INFO
	.align		4
.L_17:
        /*0048*/ 	.byte	0x04, 0x17
        /*004a*/ 	.short	(.L_19 - .L_18)
.L_18:
        /*004c*/ 	.word	0x00000000
        /*0050*/ 	.short	0x0000
        /*0052*/ 	.short	0x0000
        /*0054*/ 	.byte	0x00, 0xf5, 0x21, 0x00


	//----- nvinfo : EIATTR_SPARSE_MMA_MASK
	.align		4
.L_19:
        /*0058*/ 	.byte	0x03, 0x50
        /*005a*/ 	.short	0x0000


	//----- nvinfo : EIATTR_MAXREG_COUNT
	.align		4
        /*005c*/ 	.byte	0x03, 0x1b
        /*005e*/ 	.short	0x00ff


	//----- nvinfo : EIATTR_MERCURY_ISA_VERSION
	.align		4
        /*0060*/ 	.byte	0x03, 0x5f
        /*0062*/ 	.short	0x0101


	//----- nvinfo : EIATTR_VRC_CTA_INIT_COUNT
	.align		4
        /*0064*/ 	.byte	0x02, 0x4a
	.zero		1
	.zero		1


	//----- nvinfo : EIATTR_EXIT_INSTR_OFFSETS
	.align		4
        /*0068*/ 	.byte	0x04, 0x1c
        /*006a*/ 	.short	(.L_21 - .L_20)


	//   ....[0]....
.L_20:
        /*006c*/ 	.word	0x00000080


	//   ....[1]....
        /*0070*/ 	.word	0x00000110


	//   ....[2]....
        /*0074*/ 	.word	0x00000920


	//----- nvinfo : EIATTR_CRS_STACK_SIZE
	.align		4
.L_21:
        /*0078*/ 	.byte	0x04, 0x1e
        /*007a*/ 	.short	(.L_23 - .L_22)
.L_22:
        /*007c*/ 	.word	0x00000000


	//----- nvinfo : EIATTR_CBANK_PARAM_SIZE
	.align		4
.L_23:
        /*0080*/ 	.byte	0x03, 0x19
        /*0082*/ 	.short	0x001c


	//----- nvinfo : EIATTR_PARAM_CBANK
	.align		4
        /*0084*/ 	.byte	0x04, 0x0a
        /*0086*/ 	.short	(.L_25 - .L_24)
	.align		4
.L_24:
        /*0088*/ 	.word	index@(.nv.constant0._Z25moving_average_causal_gpuPKfPfiif)
        /*008c*/ 	.short	0x0380
        /*008e*/ 	.short	0x001c


	//----- nvinfo : EIATTR_SW_WAR
	.align		4
.L_25:
        /*0090*/ 	.byte	0x04, 0x36
        /*0092*/ 	.short	(.L_27 - .L_26)
.L_26:
        /*0094*/ 	.word	0x00000008
.L_27:


//--------------------- .nv.callgraph             --------------------------
	.section	.nv.callgraph,"",@"SHT_CUDA_CALLGRAPH"
	.align	4
	.sectionentsize	8
	.align		4
        /*0000*/ 	.word	0x00000000
	.align		4
        /*0004*/ 	.word	0xffffffff
	.align		4
        /*0008*/ 	.word	0x00000000
	.align		4
        /*000c*/ 	.word	0xfffffffe
	.align		4
        /*0010*/ 	.word	0x00000000
	.align		4
        /*0014*/ 	.word	0xfffffffd
	.align		4
        /*0018*/ 	.word	0x00000000
	.align		4
        /*001c*/ 	.word	0xfffffffc


//--------------------- .text._Z25moving_average_causal_gpuPKfPfiif --------------------------
	.section	.text._Z25moving_average_causal_gpuPKfPfiif,"ax",@progbits
	.align	128
        .global         _Z25moving_average_causal_gpuPKfPfiif
        .type           _Z25moving_average_causal_gpuPKfPfiif,@function
        .size           _Z25moving_average_causal_gpuPKfPfiif,(.L_x_20 - _Z25moving_average_causal_gpuPKfPfiif)
        .other          _Z25moving_average_causal_gpuPKfPfiif,@"STO_CUDA_ENTRY STV_DEFAULT"
_Z25moving_average_causal_gpuPKfPfiif:
.text._Z25moving_average_causal_gpuPKfPfiif:
[----:B------:R-:W-:Y:S01]  /*0000*/  LDC R1, c[0x0][0x37c] ;  /* 0x0000df00ff017b82 */ /* 0x000fe20000000800 */
[----:B------:R-:W0:Y:S07]  /*0010*/  S2R R0, SR_TID.X ;  /* 0x0000000000007919 */ /* 0x000e2e0000002100 */
[----:B------:R-:W1:Y:S01]  /*0020*/  S2UR UR4, SR_CTAID.X ;  /* 0x00000000000479c3 */ /* 0x000e620000002500 */
[----:B------:R-:W1:Y:S01]  /*0030*/  LDCU UR5, c[0x0][0x360] ;  /* 0x00006c00ff0577ac */ /* 0x000e620008000800 */
[----:B------:R-:W2:Y:S01]  /*0040*/  LDCU UR6, c[0x0][0x390] ;  /* 0x00007200ff0677ac */ /* 0x000ea20008000800 */
[----:B-1----:R-:W-:-:S06]  /*0050*/  UIMAD UR4, UR4, UR5, URZ ;  /* 0x00000005040472a4 */ /* 0x002fcc000f8e02ff */
[----:B0-----:R-:W-:-:S05]  /*0060*/  VIADD R4, R0, UR4 ;  /* 0x0000000400047c36 */ /* 0x001fca0008000000 */
[----:B--2---:R-:W-:-:S13]  /*0070*/  ISETP.GE.AND P0, PT, R4, UR6, PT ;  /* 0x0000000604007c0c */ /* 0x004fda000bf06270 */
[----:B------:R-:W-:Y:S05]  /*0080*/  @P0 EXIT ;  /* 0x000000000000094d */ /* 0x000fea0003800000 */
[----:B------:R-:W0:Y:S01]  /*0090*/  LDC R5, c[0x0][0x394] ;  /* 0x0000e500ff057b82 */ /* 0x000e220000000800 */
[----:B------:R-:W1:Y:S01]  /*00a0*/  LDCU.64 UR8, c[0x0][0x358] ;  /* 0x00006b00ff0877ac */ /* 0x000e620008000a00 */
[----:B0-----:R-:W-:-:S05]  /*00b0*/  VIADD R3, R5, 0xffffffff ;  /* 0xffffffff05037836 */ /* 0x001fca0000000000 */
[----:B------:R-:W-:-:S13]  /*00c0*/  ISETP.GE.AND P0, PT, R4, R3, PT ;  /* 0x000000030400720c */ /* 0x000fda0003f06270 */
[----:B------:R-:W0:Y:S08]  /*00d0*/  @!P0 LDC.64 R2, c[0x0][0x388] ;  /* 0x0000e200ff028b82 */ /* 0x000e300000000a00 */
[----:B------:R-:W1:Y:S01]  /*00e0*/  @!P0 LDC R7, c[0x0][0x398] ;  /* 0x0000e600ff078b82 */ /* 0x000e620000000800 */
[----:B0-----:R-:W-:-:S05]  /*00f0*/  @!P0 IMAD.WIDE R2, R4, 0x4, R2 ;  /* 0x0000000404028825 */ /* 0x001fca00078e0202 */
[----:B-1----:R0:W-:Y:S01]  /*0100*/  @!P0 STG.E desc[UR8][R2.64], R7 ;  /* 0x0000000702008986 */ /* 0x0021e2000c101908 */
[----:B------:R-:W-:Y:S05]  /*0110*/  @!P0 EXIT ;  /* 0x000000000000894d */ /* 0x000fea0003800000 */
[----:B------:R-:W-:Y:S01]  /*0120*/  ISETP.GE.AND P0, PT, R5, 0x1, PT ;  /* 0x000000010500780c */ /* 0x000fe20003f06270 */
[----:B0-----:R-:W-:-:S12]  /*0130*/  HFMA2 R7, -RZ, RZ, 0, 0 ;  /* 0x00000000ff077431 */ /* 0x001fd800000001ff */
[----:B------:R-:W-:Y:S05]  /*0140*/  @!P0 BRA `(.L_x_0) ;  /* 0x0000000400ac8947 */ /* 0x000fea0003800000 */
[C---:B------:R-:W-:Y:S01]  /*0150*/  ISETP.GE.U32.AND P0, PT, R5.reuse, 0x10, PT ;  /* 0x000000100500780c */ /* 0x040fe20003f06070 */
[----:B------:R-:W-:Y:S01]  /*0160*/  IMAD.MOV.U32 R7, RZ, RZ, RZ ;  /* 0x000000ffff077224 */ /* 0x000fe200078e00ff */
[----:B------:R-:W-:Y:S01]  /*0170*/  LOP3.LUT R25, R5, 0xf, RZ, 0xc0, !PT ;  /* 0x0000000f05197812 */ /* 0x000fe200078ec0ff */
[----:B------:R-:W-:Y:S01]  /*0180*/  IMAD.MOV.U32 R9, RZ, RZ, RZ ;  /* 0x000000ffff097224 */ /* 0x000fe200078e00ff */
[----:B------:R-:W-:Y:S02]  /*0190*/  IADD3 R6, PT, PT, R4, 0x1, -R5 ;  /* 0x0000000104067810 */ /* 0x000fe40007ffe805 */
[----:B------:R-:W-:-:S07]  /*01a0*/  ISETP.NE.AND P1, PT, R25, RZ, PT ;  /* 0x000000ff1900720c */ /* 0x000fce0003f25270 */
[----:B------:R-:W-:Y:S06]  /*01b0*/  @!P0 BRA `(.L_x_1) ;  /* 0x0000000000b88947 */ /* 0x000fec0003800000 */
[----:B------:R-:W0:Y:S01]  /*01c0*/  LDCU.64 UR6, c[0x0][0x380] ;  /* 0x00007000ff0677ac */ /* 0x000e220008000a00 */
[----:B------:R-:W-:Y:S01]  /*01d0*/  LOP3.LUT R9, R5, 0x7ffffff0, RZ, 0xc0, !PT ;  /* 0x7ffffff005097812 */ /* 0x000fe200078ec0ff */
[----:B------:R-:W-:Y:S01]  /*01e0*/  IMAD.MOV.U32 R8, RZ, RZ, R6 ;  /* 0x000000ffff087224 */ /* 0x000fe200078e0006 */
[----:B------:R-:W-:-:S03]  /*01f0*/  MOV R7, RZ ;  /* 0x000000ff00077202 */ /* 0x000fc60000000f00 */
[----:B------:R-:W-:Y:S01]  /*0200*/  IMAD.MOV R26, RZ, RZ, -R9 ;  /* 0x000000ffff1a7224 */ /* 0x000fe200078e0a09 */
[----:B0-----:R-:W-:-:S04]  /*0210*/  UIADD3 UR5, UP0, UPT, UR6, 0x20, URZ ;  /* 0x0000002006057890 */ /* 0x001fc8000ff1e0ff */
[----:B------:R-:W-:-:S12]  /*0220*/  UIADD3.X UR6, UPT, UPT, URZ, UR7, URZ, UP0, !UPT ;  /* 0x00000007ff067290 */ /* 0x000fd800087fe4ff */
.L_x_2:
[----:B------:R-:W-:Y:S01]  /*0230*/  MOV R2, UR5 ;  /* 0x0000000500027c02 */ /* 0x000fe20008000f00 */
[----:B------:R-:W-:-:S04]  /*0240*/  IMAD.U32 R3, RZ, RZ, UR6 ;  /* 0x00000006ff037e24 */ /* 0x000fc8000f8e00ff */
[----:B------:R-:W-:-:S05]  /*0250*/  IMAD.WIDE R2, R8, 0x4, R2 ;  /* 0x0000000408027825 */ /* 0x000fca00078e0202 */
[----:B------:R-:W2:Y:S04]  /*0260*/  LDG.E.CONSTANT R24, desc[UR8][R2.64+-0x20] ;  /* 0xffffe00802187981 */ /* 0x000ea8000c1e9900 */
[----:B------:R-:W3:Y:S04]  /*0270*/  LDG.E.CONSTANT R23, desc[UR8][R2.64+-0x1c] ;  /* 0xffffe40802177981 */ /* 0x000ee8000c1e9900 */
[----:B------:R-:W4:Y:S04]  /*0280*/  LDG.E.CONSTANT R28, desc[UR8][R2.64+-0x18] ;  /* 0xffffe808021c7981 */ /* 0x000f28000c1e9900 */
[----:B------:R-:W5:Y:S04]  /*0290*/  LDG.E.CONSTANT R21, desc[UR8][R2.64+-0x14] ;  /* 0xffffec0802157981 */ /* 0x000f68000c1e9900 */
        /* <DEDUP_REMOVED lines=11> */
[----:B------:R-:W5:Y:S01]  /*0350*/  LDG.E.CONSTANT R22, desc[UR8][R2.64+0x1c] ;  /* 0x00001c0802167981 */ /* 0x000f62000c1e9900 */
[----:B------:R-:W-:Y:S01]  /*0360*/  VIADD R26, R26, 0x10 ;  /* 0x000000101a1a7836 */ /* 0x000fe20000000000 */
[----:B------:R-:W-:-:S04]  /*0370*/  IADD3 R8, PT, PT, R8, 0x10, RZ ;  /* 0x0000001008087810 */ /* 0x000fc80007ffe0ff */
[----:B------:R-:W-:Y:S01]  /*0380*/  ISETP.NE.AND P0, PT, R26, RZ, PT ;  /* 0x000000ff1a00720c */ /* 0x000fe20003f05270 */
[----:B--2---:R-:W-:-:S04]  /*0390*/  FADD R24, R24, R7 ;  /* 0x0000000718187221 */ /* 0x004fc80000000000 */
[----:B---3--:R-:W-:-:S04]  /*03a0*/  FADD R23, R24, R23 ;  /* 0x0000001718177221 */ /* 0x008fc80000000000 */
[----:B----4-:R-:W-:-:S04]  /*03b0*/  FADD R28, R23, R28 ;  /* 0x0000001c171c7221 */ /* 0x010fc80000000000 */
[----:B-----5:R-:W-:-:S04]  /*03c0*/  FADD R21, R28, R21 ;  /* 0x000000151c157221 */ /* 0x020fc80000000000 */
[----:B------:R-:W-:-:S04]  /*03d0*/  FADD R20, R21, R20 ;  /* 0x0000001415147221 */ /* 0x000fc80000000000 */
        /* <DEDUP_REMOVED lines=10> */
[----:B------:R-:W-:Y:S01]  /*0480*/  FADD R7, R11, R22 ;  /* 0x000000160b077221 */ /* 0x000fe20000000000 */
[----:B------:R-:W-:Y:S06]  /*0490*/  @P0 BRA `(.L_x_2) ;  /* 0xfffffffc00640947 */ /* 0x000fec000383ffff */
.L_x_1:
[----:B------:R-:W-:Y:S05]  /*04a0*/  @!P1 BRA `(.L_x_0) ;  /* 0x0000000000d49947 */ /* 0x000fea0003800000 */
[----:B------:R-:W-:Y:S02]  /*04b0*/  ISETP.GE.U32.AND P0, PT, R25, 0x8, PT ;  /* 0x000000081900780c */ /* 0x000fe40003f06070 */
[----:B------:R-:W-:-:S04]  /*04c0*/  LOP3.LUT R10, R5, 0x7, RZ, 0xc0, !PT ;  /* 0x00000007050a7812 */ /* 0x000fc800078ec0ff */
[----:B------:R-:W-:-:S07]  /*04d0*/  ISETP.NE.AND P1, PT, R10, RZ, PT ;  /* 0x000000ff0a00720c */ /* 0x000fce0003f25270 */
[----:B------:R-:W-:Y:S06]  /*04e0*/  @!P0 BRA `(.L_x_3) ;  /* 0x0000000000508947 */ /* 0x000fec0003800000 */
[----:B------:R-:W0:Y:S01]  /*04f0*/  LDC.64 R2, c[0x0][0x380] ;  /* 0x0000e000ff027b82 */ /* 0x000e220000000a00 */
[----:B------:R-:W-:-:S04]  /*0500*/  IMAD.IADD R11, R6, 0x1, R9 ;  /* 0x00000001060b7824 */ /* 0x000fc800078e0209 */
[----:B0-----:R-:W-:-:S05]  /*0510*/  IMAD.WIDE R2, R11, 0x4, R2 ;  /* 0x000000040b027825 */ /* 0x001fca00078e0202 */
[----:B------:R-:W2:Y:S04]  /*0520*/  LDG.E.CONSTANT R8, desc[UR8][R2.64] ;  /* 0x0000000802087981 */ /* 0x000ea8000c1e9900 */
[----:B------:R-:W3:Y:S04]  /*0530*/  LDG.E.CONSTANT R11, desc[UR8][R2.64+0x4] ;  /* 0x00000408020b7981 */ /* 0x000ee8000c1e9900 */
[----:B------:R-:W4:Y:S04]  /*0540*/  LDG.E.CONSTANT R13, desc[UR8][R2.64+0x8] ;  /* 0x00000808020d7981 */ /* 0x000f28000c1e9900 */
[----:B------:R-:W5:Y:S04]  /*0550*/  LDG.E.CONSTANT R15, desc[UR8][R2.64+0xc] ;  /* 0x00000c08020f7981 */ /* 0x000f68000c1e9900 */
[----:B------:R-:W5:Y:S04]  /*0560*/  LDG.E.CONSTANT R17, desc[UR8][R2.64+0x10] ;  /* 0x0000100802117981 */ /* 0x000f68000c1e9900 */
[----:B------:R-:W5:Y:S04]  /*0570*/  LDG.E.CONSTANT R19, desc[UR8][R2.64+0x14] ;  /* 0x0000140802137981 */ /* 0x000f68000c1e9900 */
[----:B------:R-:W5:Y:S04]  /*0580*/  LDG.E.CONSTANT R21, desc[UR8][R2.64+0x18] ;  /* 0x0000180802157981 */ /* 0x000f68000c1e9900 */
[----:B------:R-:W5:Y:S01]  /*0590*/  LDG.E.CONSTANT R23, desc[UR8][R2.64+0x1c] ;  /* 0x00001c0802177981 */ /* 0x000f62000c1e9900 */
[----:B------:R-:W-:-:S02]  /*05a0*/  VIADD R9, R9, 0x8 ;  /* 0x0000000809097836 */ /* 0x000fc40000000000 */
[----:B--2---:R-:W-:-:S04]  /*05b0*/  FADD R8, R7, R8 ;  /* 0x0000000807087221 */ /* 0x004fc80000000000 */
[----:B---3--:R-:W-:-:S04]  /*05c0*/  FADD R8, R8, R11 ;  /* 0x0000000b08087221 */ /* 0x008fc80000000000 */
[----:B----4-:R-:W-:-:S04]  /*05d0*/  FADD R8, R8, R13 ;  /* 0x0000000d08087221 */ /* 0x010fc80000000000 */
[----:B-----5:R-:W-:-:S04]  /*05e0*/  FADD R8, R8, R15 ;  /* 0x0000000f08087221 */ /* 0x020fc80000000000 */
[----:B------:R-:W-:-:S04]  /*05f0*/  FADD R8, R8, R17 ;  /* 0x0000001108087221 */ /* 0x000fc80000000000 */
[----:B------:R-:W-:-:S04]  /*0600*/  FADD R8, R8, R19 ;  /* 0x0000001308087221 */ /* 0x000fc80000000000 */
[----:B------:R-:W-:-:S04]  /*0610*/  FADD R8, R8, R21 ;  /* 0x0000001508087221 */ /* 0x000fc80000000000 */
[----:B------:R-:W-:-:S07]  /*0620*/  FADD R7, R8, R23 ;  /* 0x0000001708077221 */ /* 0x000fce0000000000 */
.L_x_3:
[----:B------:R-:W-:Y:S05]  /*0630*/  @!P1 BRA `(.L_x_0) ;  /* 0x0000000000709947 */ /* 0x000fea0003800000 */
[----:B------:R-:W-:Y:S02]  /*0640*/  ISETP.GE.U32.AND P0, PT, R10, 0x4, PT ;  /* 0x000000040a00780c */ /* 0x000fe40003f06070 */
[----:B------:R-:W-:-:S04]  /*0650*/  LOP3.LUT R8, R5, 0x3, RZ, 0xc0, !PT ;  /* 0x0000000305087812 */ /* 0x000fc800078ec0ff */
[----:B------:R-:W-:-:S07]  /*0660*/  ISETP.NE.AND P1, PT, R8, RZ, PT ;  /* 0x000000ff0800720c */ /* 0x000fce0003f25270 */
[----:B------:R-:W-:Y:S06]  /*0670*/  @!P0 BRA `(.L_x_4) ;  /* 0x0000000000308947 */ /* 0x000fec0003800000 */
[----:B------:R-:W0:Y:S01]  /*0680*/  LDC.64 R2, c[0x0][0x380] ;  /* 0x0000e000ff027b82 */ /* 0x000e220000000a00 */
[----:B------:R-:W-:-:S05]  /*0690*/  IADD3 R11, PT, PT, R6, R9, RZ ;  /* 0x00000009060b7210 */ /* 0x000fca0007ffe0ff */
[----:B0-----:R-:W-:-:S05]  /*06a0*/  IMAD.WIDE R2, R11, 0x4, R2 ;  /* 0x000000040b027825 */ /* 0x001fca00078e0202 */
[----:B------:R-:W2:Y:S04]  /*06b0*/  LDG.E.CONSTANT R6, desc[UR8][R2.64] ;  /* 0x0000000802067981 */ /* 0x000ea8000c1e9900 */
[----:B------:R-:W3:Y:S04]  /*06c0*/  LDG.E.CONSTANT R11, desc[UR8][R2.64+0x4] ;  /* 0x00000408020b7981 */ /* 0x000ee8000c1e9900 */
[----:B------:R-:W4:Y:S04]  /*06d0*/  LDG.E.CONSTANT R13, desc[UR8][R2.64+0x8] ;  /* 0x00000808020d7981 */ /* 0x000f28000c1e9900 */
[----:B------:R-:W5:Y:S01]  /*06e0*/  LDG.E.CONSTANT R15, desc[UR8][R2.64+0xc] ;  /* 0x00000c08020f7981 */ /* 0x000f62000c1e9900 */
[----:B------:R-:W-:-:S02]  /*06f0*/  VIADD R9, R9, 0x4 ;  /* 0x0000000409097836 */ /* 0x000fc40000000000 */
[----:B--2---:R-:W-:-:S04]  /*0700*/  FADD R6, R7, R6 ;  /* 0x0000000607067221 */ /* 0x004fc80000000000 */
[----:B---3--:R-:W-:-:S04]  /*0710*/  FADD R6, R6, R11 ;  /* 0x0000000b06067221 */ /* 0x008fc80000000000 */
[----:B----4-:R-:W-:-:S04]  /*0720*/  FADD R6, R6, R13 ;  /* 0x0000000d06067221 */ /* 0x010fc80000000000 */
[----:B-----5:R-:W-:-:S07]  /*0730*/  FADD R7, R6, R15 ;  /* 0x0000000f06077221 */ /* 0x020fce0000000000 */
.L_x_4:
[----:B------:R-:W-:Y:S05]  /*0740*/  @!P1 BRA `(.L_x_0) ;  /* 0x00000000002c9947 */ /* 0x000fea0003800000 */
[----:B------:R-:W0:Y:S01]  /*0750*/  LDC.64 R10, c[0x0][0x380] ;  /* 0x0000e000ff0a7b82 */ /* 0x000e220000000a00 */
[----:B------:R-:W-:Y:S01]  /*0760*/  IADD3 R0, PT, PT, R0, UR4, R9 ;  /* 0x0000000400007c10 */ /* 0x000fe2000fffe009 */
[----:B------:R-:W-:-:S03]  /*0770*/  IMAD.MOV R8, RZ, RZ, -R8 ;  /* 0x000000ffff087224 */ /* 0x000fc600078e0a08 */
[----:B------:R-:W-:-:S07]  /*0780*/  IADD3 R9, PT, PT, R0, 0x1, -R5 ;  /* 0x0000000100097810 */ /* 0x000fce0007ffe805 */
.L_x_5:
[----:B0-----:R-:W-:-:S06]  /*0790*/  IMAD.WIDE R2, R9, 0x4, R10 ;  /* 0x0000000409027825 */ /* 0x001fcc00078e020a */
[----:B------:R-:W2:Y:S01]  /*07a0*/  LDG.E.CONSTANT R2, desc[UR8][R2.64] ;  /* 0x0000000802027981 */ /* 0x000ea2000c1e9900 */
[----:B------:R-:W-:Y:S01]  /*07b0*/  IADD3 R8, PT, PT, R8, 0x1, RZ ;  /* 0x0000000108087810 */ /* 0x000fe20007ffe0ff */
[----:B------:R-:W-:-:S03]  /*07c0*/  VIADD R9, R9, 0x1 ;  /* 0x0000000109097836 */ /* 0x000fc60000000000 */
[----:B------:R-:W-:Y:S01]  /*07d0*/  ISETP.NE.AND P0, PT, R8, RZ, PT ;  /* 0x000000ff0800720c */ /* 0x000fe20003f05270 */
[----:B--2---:R-:W-:-:S12]  /*07e0*/  FADD R7, R2, R7 ;  /* 0x0000000702077221 */ /* 0x004fd80000000000 */
[----:B------:R-:W-:Y:S05]  /*07f0*/  @P0 BRA `(.L_x_5) ;  /* 0xfffffffc00e40947 */ /* 0x000fea000383ffff */
.L_x_0:
[----:B------:R-:W-:Y:S01]  /*0800*/  I2FP.F32.S32 R6, R5 ;  /* 0x0000000500067245 */ /* 0x000fe20000201400 */
[----:B------:R-:W-:Y:S03]  /*0810*/  BSSY.RECONVERGENT B0, `(.L_x_6) ;  /* 0x000000d000007945 */ /* 0x000fe60003800200 */
[----:B------:R-:W0:Y:S08]  /*0820*/  MUFU.RCP R3, R6 ;  /* 0x0000000600037308 */ /* 0x000e300000001000 */
[----:B------:R-:W1:Y:S01]  /*0830*/  FCHK P0, R7, R6 ;  /* 0x0000000607007302 */ /* 0x000e620000000000 */
[----:B0-----:R-:W-:-:S04]  /*0840*/  FFMA R0, -R6, R3, 1 ;  /* 0x3f80000006007423 */ /* 0x001fc80000000103 */
[----:B------:R-:W-:-:S04]  /*0850*/  FFMA R0, R3, R0, R3 ;  /* 0x0000000003007223 */ /* 0x000fc80000000003 */
[----:B------:R-:W-:-:S04]  /*0860*/  FFMA R3, R0, R7, RZ ;  /* 0x0000000700037223 */ /* 0x000fc800000000ff */
[----:B------:R-:W-:-:S04]  /*0870*/  FFMA R2, -R6, R3, R7 ;  /* 0x0000000306027223 */ /* 0x000fc80000000107 */
[----:B------:R-:W-:Y:S01]  /*0880*/  FFMA R5, R0, R2, R3 ;  /* 0x0000000200057223 */ /* 0x000fe20000000003 */
[----:B-1----:R-:W-:Y:S06]  /*0890*/  @!P0 BRA `(.L_x_7) ;  /* 0x0000000000108947 */ /* 0x002fec0003800000 */
[----:B------:R-:W-:Y:S01]  /*08a0*/  IMAD.MOV.U32 R3, RZ, RZ, R7 ;  /* 0x000000ffff037224 */ /* 0x000fe200078e0007 */
[----:B------:R-:W-:-:S07]  /*08b0*/  MOV R2, 0x8d0 ;  /* 0x000008d000027802 */ /* 0x000fce0000000f00 */
[----:B------:R-:W-:Y:S05]  /*08c0*/  CALL.REL.NOINC `($__internal_0_$__cuda_sm3x_div_rn_noftz_f32_slowpath) ;  /* 0x0000000000187944 */ /* 0x000fea0003c00000 */
[----:B------:R-:W-:-:S07]  /*08d0*/  MOV R5, R0 ;  /* 0x0000000000057202 */ /* 0x000fce0000000f00 */
.L_x_7:
[----:B------:R-:W-:Y:S05]  /*08e0*/  BSYNC.RECONVERGENT B0 ;  /* 0x0000000000007941 */ /* 0x000fea0003800200 */
.L_x_6:
[----:B------:R-:W0:Y:S02]  /*08f0*/  LDC.64 R2, c[0x0][0x388] ;  /* 0x0000e200ff027b82 */ /* 0x000e240000000a00 */
[----:B0-----:R-:W-:-:S05]  /*0900*/  IMAD.WIDE R2, R4, 0x4, R2 ;  /* 0x0000000404027825 */ /* 0x001fca00078e0202 */
[----:B------:R-:W-:Y:S01]  /*0910*/  STG.E desc[UR8][R2.64], R5 ;  /* 0x0000000502007986 */ /* 0x000fe2000c101908 */
[----:B------:R-:W-:Y:S05]  /*0920*/  EXIT ;  /* 0x000000000000794d */ /* 0x000fea0003800000 */
        .weak           $__internal_0_$__cuda_sm3x_div_rn_noftz_f32_slowpath
        .type           $__internal_0_$__cuda_sm3x_div_rn_noftz_f32_slowpath,@function
        .size           $__internal_0_$__cuda_sm3x_div_rn_noftz_f32_slowpath,(.L_x_20 - $__internal_0_$__cuda_sm3x_div_rn_noftz_f32_slowpath)
$__internal_0_$__cuda_sm3x_div_rn_noftz_f32_slowpath:
[----:B------:R-:W-:Y:S01]  /*0930*/  SHF.R.U32.HI R5, RZ, 0x17, R6 ;  /* 0x00000017ff057819 */ /* 0x000fe20000011606 */
[----:B------:R-:W-:Y:S01]  /*0940*/  BSSY.RECONVERGENT B1, `(.L_x_8) ;  /* 0x0000063000017945 */ /* 0x000fe20003800200 */
[----:B------:R-:W-:Y:S02]  /*0950*/  SHF.R.U32.HI R0, RZ, 0x17, R3 ;  /* 0x00000017ff007819 */ /* 0x000fe40000011603 */
[----:B------:R-:W-:Y:S02]  /*0960*/  LOP3.LUT R5, R5, 0xff, RZ, 0xc0, !PT ;  /* 0x000000ff05057812 */ /* 0x000fe400078ec0ff */
[----:B------:R-:W-:-:S03]  /*0970*/  LOP3.LUT R10, R0, 0xff, RZ, 0xc0, !PT ;  /* 0x000000ff000a7812 */ /* 0x000fc600078ec0ff */
[----:B------:R-:W-:Y:S02]  /*0980*/  VIADD R8, R5, 0xffffffff ;  /* 0xffffffff05087836 */ /* 0x000fe40000000000 */
[----:B------:R-:W-:-:S03]  /*0990*/  VIADD R9, R10, 0xffffffff ;  /* 0xffffffff0a097836 */ /* 0x000fc60000000000 */
[----:B------:R-:W-:-:S04]  /*09a0*/  ISETP.GT.U32.AND P0, PT, R8, 0xfd, PT ;  /* 0x000000fd0800780c */ /* 0x000fc80003f04070 */
[----:B------:R-:W-:-:S13]  /*09b0*/  ISETP.GT.U32.OR P0, PT, R9, 0xfd, P0 ;  /* 0x000000fd0900780c */ /* 0x000fda0000704470 */
[----:B------:R-:W-:Y:S01]  /*09c0*/  @!P0 MOV R7, RZ ;  /* 0x000000ff00078202 */ /* 0x000fe20000000f00 */
[----:B------:R-:W-:Y:S06]  /*09d0*/  @!P0 BRA `(.L_x_9) ;  /* 0x0000000000608947 */ /* 0x000fec0003800000 */
[----:B------:R-:W-:Y:S01]  /*09e0*/  FSETP.GTU.FTZ.AND P0, PT, |R3|, +INF , PT ;  /* 0x7f8000000300780b */ /* 0x000fe20003f1c200 */
[----:B------:R-:W-:Y:S01]  /*09f0*/  IMAD.MOV.U32 R0, RZ, RZ, R6 ;  /* 0x000000ffff007224 */ /* 0x000fe200078e0006 */
[----:B------:R-:W-:-:S04]  /*0a00*/  FSETP.GTU.FTZ.AND P1, PT, |R6|, +INF , PT ;  /* 0x7f8000000600780b */ /* 0x000fc80003f3c200 */
[----:B------:R-:W-:-:S13]  /*0a10*/  PLOP3.LUT P0, PT, P0, P1, PT, 0xf8, 0x8f ;  /* 0x00000000008f781c */ /* 0x000fda0000703f70 */
[----:B------:R-:W-:Y:S05]  /*0a20*/  @P0 BRA `(.L_x_10) ;  /* 0x00000004004c0947 */ /* 0x000fea0003800000 */
[----:B------:R-:W-:-:S13]  /*0a30*/  LOP3.LUT P0, RZ, R6, 0x7fffffff, R3, 0xc8, !PT ;  /* 0x7fffffff06ff7812 */ /* 0x000fda000780c803 */
[----:B------:R-:W-:Y:S05]  /*0a40*/  @!P0 BRA `(.L_x_11) ;  /* 0x00000004003c8947 */ /* 0x000fea0003800000 */
[C---:B------:R-:W-:Y:S02]  /*0a50*/  FSETP.NEU.FTZ.AND P2, PT, |R3|.reuse, +INF , PT ;  /* 0x7f8000000300780b */ /* 0x040fe40003f5d200 */
[----:B------:R-:W-:Y:S02]  /*0a60*/  FSETP.NEU.FTZ.AND P1, PT, |R0|, +INF , PT ;  /* 0x7f8000000000780b */ /* 0x000fe40003f3d200 */
[----:B------:R-:W-:-:S11]  /*0a70*/  FSETP.NEU.FTZ.AND P0, PT, |R3|, +INF , PT ;  /* 0x7f8000000300780b */ /* 0x000fd60003f1d200 */
[----:B------:R-:W-:Y:S05]  /*0a80*/  @!P1 BRA !P2, `(.L_x_11) ;  /* 0x00000004002c9947 */ /* 0x000fea0005000000 */
[----:B------:R-:W-:-:S04]  /*0a90*/  LOP3.LUT P2, RZ, R3, 0x7fffffff, RZ, 0xc0, !PT ;  /* 0x7fffffff03ff7812 */ /* 0x000fc8000784c0ff */
[----:B------:R-:W-:-:S13]  /*0aa0*/  PLOP3.LUT P1, PT, P1, P2, PT, 0x2f, 0xf2 ;  /* 0x0000000000f2781c */ /* 0x000fda0000f24577 */
[----:B------:R-:W-:Y:S05]  /*0ab0*/  @P1 BRA `(.L_x_12) ;  /* 0x0000000400181947 */ /* 0x000fea0003800000 */
[----:B------:R-:W-:-:S04]  /*0ac0*/  LOP3.LUT P1, RZ, R6, 0x7fffffff, RZ, 0xc0, !PT ;  /* 0x7fffffff06ff7812 */ /* 0x000fc8000782c0ff */
[----:B------:R-:W-:-:S13]  /*0ad0*/  PLOP3.LUT P0, PT, P0, P1, PT, 0x2f, 0xf2 ;  /* 0x0000000000f2781c */ /* 0x000fda0000702577 */
[----:B------:R-:W-:Y:S05]  /*0ae0*/  @P0 BRA `(.L_x_13) ;  /* 0x0000000400000947 */ /* 0x000fea0003800000 */
[----:B------:R-:W-:Y:S02]  /*0af0*/  ISETP.GE.AND P0, PT, R9, RZ, PT ;  /* 0x000000ff0900720c */ /* 0x000fe40003f06270 */
[----:B------:R-:W-:-:S11]  /*0b00*/  ISETP.GE.AND P1, PT, R8, RZ, PT ;  /* 0x000000ff0800720c */ /* 0x000fd60003f26270 */
[----:B------:R-:W-:Y:S01]  /*0b10*/  @P0 IMAD.MOV.U32 R7, RZ, RZ, RZ ;  /* 0x000000ffff070224 */ /* 0x000fe200078e00ff */
[----:B------:R-:W-:Y:S01]  /*0b20*/  @!P0 MOV R7, 0xffffffc0 ;  /* 0xffffffc000078802 */ /* 0x000fe20000000f00 */
[----:B------:R-:W-:Y:S01]  /*0b30*/  @!P0 FFMA R3, R3, 1.84467440737095516160e+19, RZ ;  /* 0x5f80000003038823 */ /* 0x000fe200000000ff */
[----:B------:R-:W-:-:S03]  /*0b40*/  @!P1 FFMA R6, R0, 1.84467440737095516160e+19, RZ ;  /* 0x5f80000000069823 */ /* 0x000fc600000000ff */
[----:B------:R-:W-:-:S07]  /*0b50*/  @!P1 VIADD R7, R7, 0x40 ;  /* 0x0000004007079836 */ /* 0x000fce0000000000 */
.L_x_9:
[----:B------:R-:W-:Y:S01]  /*0b60*/  LEA R9, R5, 0xc0800000, 0x17 ;  /* 0xc080000005097811 */ /* 0x000fe200078eb8ff */
[----:B------:R-:W-:Y:S04]  /*0b70*/  BSSY.RECONVERGENT B2, `(.L_x_14) ;  /* 0x0000036000027945 */ /* 0x000fe80003800200 */
[----:B------:R-:W-:Y:S01]  /*0b80*/  IMAD.IADD R9, R6, 0x1, -R9 ;  /* 0x0000000106097824 */ /* 0x000fe200078e0a09 */
[----:B------:R-:W-:-:S03]  /*0b90*/  IADD3 R6, PT, PT, R10, -0x7f, RZ ;  /* 0xffffff810a067810 */ /* 0x000fc60007ffe0ff */
[----:B------:R-:W0:Y:S01]  /*0ba0*/  MUFU.RCP R8, R9 ;  /* 0x0000000900087308 */ /* 0x000e220000001000 */
[----:B------:R-:W-:Y:S01]  /*0bb0*/  FADD.FTZ R11, -R9, -RZ ;  /* 0x800000ff090b7221 */ /* 0x000fe20000010100 */
[C---:B------:R-:W-:Y:S01]  /*0bc0*/  IMAD R0, R6.reuse, -0x800000, R3 ;  /* 0xff80000006007824 */ /* 0x040fe200078e0203 */
[----:B------:R-:W-:-:S05]  /*0bd0*/  IADD3 R6, PT, PT, R6, 0x7f, -R5 ;  /* 0x0000007f06067810 */ /* 0x000fca0007ffe805 */
[----:B------:R-:W-:Y:S02]  /*0be0*/  IMAD.IADD R6, R6, 0x1, R7 ;  /* 0x0000000106067824 */ /* 0x000fe400078e0207 */
[----:B0-----:R-:W-:-:S04]  /*0bf0*/  FFMA R13, R8, R11, 1 ;  /* 0x3f800000080d7423 */ /* 0x001fc8000000000b */
[----:B------:R-:W-:-:S04]  /*0c00*/  FFMA R10, R8, R13, R8 ;  /* 0x0000000d080a7223 */ /* 0x000fc80000000008 */
[----:B------:R-:W-:-:S04]  /*0c10*/  FFMA R3, R0, R10, RZ ;  /* 0x0000000a00037223 */ /* 0x000fc800000000ff */
[----:B------:R-:W-:-:S04]  /*0c20*/  FFMA R8, R11, R3, R0 ;  /* 0x000000030b087223 */ /* 0x000fc80000000000 */
[----:B------:R-:W-:-:S04]  /*0c30*/  FFMA R13, R10, R8, R3 ;  /* 0x000000080a0d7223 */ /* 0x000fc80000000003 */
[----:B------:R-:W-:-:S04]  /*0c40*/  FFMA R8, R11, R13, R0 ;  /* 0x0000000d0b087223 */ /* 0x000fc80000000000 */
[----:B------:R-:W-:-:S05]  /*0c50*/  FFMA R0, R10, R8, R13 ;  /* 0x000000080a007223 */ /* 0x000fca000000000d */
[----:B------:R-:W-:-:S04]  /*0c60*/  SHF.R.U32.HI R3, RZ, 0x17, R0 ;  /* 0x00000017ff037819 */ /* 0x000fc80000011600 */
[----:B------:R-:W-:-:S04]  /*0c70*/  LOP3.LUT R3, R3, 0xff, RZ, 0xc0, !PT ;  /* 0x000000ff03037812 */ /* 0x000fc800078ec0ff */
[----:B------:R-:W-:-:S05]  /*0c80*/  IADD3 R7, PT, PT, R3, R6, RZ ;  /* 0x0000000603077210 */ /* 0x000fca0007ffe0ff */
[----:B------:R-:W-:-:S05]  /*0c90*/  VIADD R3, R7, 0xffffffff ;  /* 0xffffffff07037836 */ /* 0x000fca0000000000 */
[----:B------:R-:W-:-:S13]  /*0ca0*/  ISETP.GE.U32.AND P0, PT, R3, 0xfe, PT ;  /* 0x000000fe0300780c */ /* 0x000fda0003f06070 */
[----:B------:R-:W-:Y:S05]  /*0cb0*/  @!P0 BRA `(.L_x_15) ;  /* 0x0000000000808947 */ /* 0x000fea0003800000 */
[----:B------:R-:W-:-:S13]  /*0cc0*/  ISETP.GT.AND P0, PT, R7, 0xfe, PT ;  /* 0x000000fe0700780c */ /* 0x000fda0003f04270 */
[----:B------:R-:W-:Y:S05]  /*0cd0*/  @P0 BRA `(.L_x_16) ;  /* 0x00000000006c0947 */ /* 0x000fea0003800000 */
[----:B------:R-:W-:-:S13]  /*0ce0*/  ISETP.GE.AND P0, PT, R7, 0x1, PT ;  /* 0x000000010700780c */ /* 0x000fda0003f06270 */
[----:B------:R-:W-:Y:S05]  /*0cf0*/  @P0 BRA `(.L_x_17) ;  /* 0x0000000000740947 */ /* 0x000fea0003800000 */
[----:B------:R-:W-:Y:S02]  /*0d00*/  ISETP.GE.AND P0, PT, R7, -0x18, PT ;  /* 0xffffffe80700780c */ /* 0x000fe40003f06270 */
[----:B------:R-:W-:-:S11]  /*0d10*/  LOP3.LUT R0, R0, 0x80000000, RZ, 0xc0, !PT ;  /* 0x8000000000007812 */ /* 0x000fd600078ec0ff */
[----:B------:R-:W-:Y:S05]  /*0d20*/  @!P0 BRA `(.L_x_17) ;  /* 0x0000000000688947 */ /* 0x000fea0003800000 */
[CCC-:B------:R-:W-:Y:S01]  /*0d30*/  FFMA.RZ R3, R10.reuse, R8.reuse, R13.reuse ;  /* 0x000000080a037223 */ /* 0x1c0fe2000000c00d */
[CCC-:B------:R-:W-:Y:S01]  /*0d40*/  FFMA.RM R6, R10.reuse, R8.reuse, R13.reuse ;  /* 0x000000080a067223 */ /* 0x1c0fe2000000400d */
[C---:B------:R-:W-:Y:S02]  /*0d50*/  ISETP.NE.AND P2, PT, R7.reuse, RZ, PT ;  /* 0x000000ff0700720c */ /* 0x040fe40003f45270 */
[----:B------:R-:W-:Y:S02]  /*0d60*/  ISETP.NE.AND P1, PT, R7, RZ, PT ;  /* 0x000000ff0700720c */ /* 0x000fe40003f25270 */
[----:B------:R-:W-:Y:S01]  /*0d70*/  LOP3.LUT R5, R3, 0x7fffff, RZ, 0xc0, !PT ;  /* 0x007fffff03057812 */ /* 0x000fe200078ec0ff */
[----:B------:R-:W-:Y:S01]  /*0d80*/  FFMA.RP R3, R10, R8, R13 ;  /* 0x000000080a037223 */ /* 0x000fe2000000800d */
[----:B------:R-:W-:Y:S01]  /*0d90*/  IADD3 R8, PT, PT, R7, 0x20, RZ ;  /* 0x0000002007087810 */ /* 0x000fe20007ffe0ff */
[----:B------:R-:W-:Y:S01]  /*0da0*/  IMAD.MOV R7, RZ, RZ, -R7 ;  /* 0x000000ffff077224 */ /* 0x000fe200078e0a07 */
[----:B------:R-:W-:-:S02]  /*0db0*/  LOP3.LUT R5, R5, 0x800000, RZ, 0xfc, !PT ;  /* 0x0080000005057812 */ /* 0x000fc400078efcff */
[----:B------:R-:W-:Y:S02]  /*0dc0*/  FSETP.NEU.FTZ.AND P0, PT, R3, R6, PT ;  /* 0x000000060300720b */ /* 0x000fe40003f1d000 */
[----:B------:R-:W-:Y:S02]  /*0dd0*/  SHF.L.U32 R8, R5, R8, RZ ;  /* 0x0000000805087219 */ /* 0x000fe400000006ff */
[----:B------:R-:W-:Y:S02]  /*0de0*/  SEL R6, R7, RZ, P2 ;  /* 0x000000ff07067207 */ /* 0x000fe40001000000 */
[----:B------:R-:W-:Y:S02]  /*0df0*/  ISETP.NE.AND P1, PT, R8, RZ, P1 ;  /* 0x000000ff0800720c */ /* 0x000fe40000f25270 */
[----:B------:R-:W-:Y:S02]  /*0e00*/  SHF.R.U32.HI R6, RZ, R6, R5 ;  /* 0x00000006ff067219 */ /* 0x000fe40000011605 */
[----:B------:R-:W-:-:S02]  /*0e10*/  PLOP3.LUT P0, PT, P0, P1, PT, 0xf8, 0x8f ;  /* 0x00000000008f781c */ /* 0x000fc40000703f70 */
[----:B------:R-:W-:Y:S02]  /*0e20*/  SHF.R.U32.HI R8, RZ, 0x1, R6 ;  /* 0x00000001ff087819 */ /* 0x000fe40000011606 */
[----:B------:R-:W-:-:S04]  /*0e30*/  SEL R3, RZ, 0x1, !P0 ;  /* 0x00000001ff037807 */ /* 0x000fc80004000000 */
[----:B------:R-:W-:-:S04]  /*0e40*/  LOP3.LUT R3, R3, 0x1, R8, 0xf8, !PT ;  /* 0x0000000103037812 */ /* 0x000fc800078ef808 */
[----:B------:R-:W-:-:S04]  /*0e50*/  LOP3.LUT R3, R3, R6, RZ, 0xc0, !PT ;  /* 0x0000000603037212 */ /* 0x000fc800078ec0ff */
[----:B------:R-:W-:-:S04]  /*0e60*/  IADD3 R3, PT, PT, R8, R3, RZ ;  /* 0x0000000308037210 */ /* 0x000fc80007ffe0ff */
[----:B------:R-:W-:Y:S01]  /*0e70*/  LOP3.LUT R0, R3, R0, RZ, 0xfc, !PT ;  /* 0x0000000003007212 */ /* 0x000fe200078efcff */
[----:B------:R-:W-:Y:S06]  /*0e80*/  BRA `(.L_x_17) ;  /* 0x0000000000107947 */ /* 0x000fec0003800000 */
.L_x_16:
[----:B------:R-:W-:-:S04]  /*0e90*/  LOP3.LUT R0, R0, 0x80000000, RZ, 0xc0, !PT ;  /* 0x8000000000007812 */ /* 0x000fc800078ec0ff */
[----:B------:R-:W-:Y:S01]  /*0ea0*/  LOP3.LUT R0, R0, 0x7f800000, RZ, 0xfc, !PT ;  /* 0x7f80000000007812 */ /* 0x000fe200078efcff */
[----:B------:R-:W-:Y:S06]  /*0eb0*/  BRA `(.L_x_17) ;  /* 0x0000000000047947 */ /* 0x000fec0003800000 */
.L_x_15:
[----:B------:R-:W-:-:S07]  /*0ec0*/  IMAD R0, R6, 0x800000, R0 ;  /* 0x0080000006007824 */ /* 0x000fce00078e0200 */
.L_x_17:
[----:B------:R-:W-:Y:S05]  /*0ed0*/  BSYNC.RECONVERGENT B2 ;  /* 0x0000000000027941 */ /* 0x000fea0003800200 */
.L_x_14:
[----:B------:R-:W-:Y:S05]  /*0ee0*/  BRA `(.L_x_18) ;  /* 0x0000000000207947 */ /* 0x000fea0003800000 */
.L_x_13:
[----:B------:R-:W-:-:S04]  /*0ef0*/  LOP3.LUT R0, R6, 0x80000000, R3, 0x48, !PT ;  /* 0x8000000006007812 */ /* 0x000fc800078e4803 */
[----:B------:R-:W-:Y:S01]  /*0f00*/  LOP3.LUT R0, R0, 0x7f800000, RZ, 0xfc, !PT ;  /* 0x7f80000000007812 */ /* 0x000fe200078efcff */
[----:B------:R-:W-:Y:S06]  /*0f10*/  BRA `(.L_x_18) ;  /* 0x0000000000147947 */ /* 0x000fec0003800000 */
.L_x_12:
[----:B------:R-:W-:Y:S01]  /*0f20*/  LOP3.LUT R0, R6, 0x80000000, R3, 0x48, !PT ;  /* 0x8000000006007812 */ /* 0x000fe200078e4803 */
[----:B------:R-:W-:Y:S06]  /*0f30*/  BRA `(.L_x_18) ;  /* 0x00000000000c7947 */ /* 0x000fec0003800000 */
.L_x_11:
[----:B------:R-:W0:Y:S01]  /*0f40*/  MUFU.RSQ R0, -QNAN ;  /* 0xffc0000000007908 */ /* 0x000e220000001400 */
[----:B------:R-:W-:Y:S05]  /*0f50*/  BRA `(.L_x_18) ;  /* 0x0000000000047947 */ /* 0x000fea0003800000 */
.L_x_10:
[----:B------:R-:W-:-:S07]  /*0f60*/  FADD.FTZ R0, R3, R0 ;  /* 0x0000000003007221 */ /* 0x000fce0000010000 */
.L_x_18:
[----:B------:R-:W-:Y:S05]  /*0f70*/  BSYNC.RECONVERGENT B1 ;  /* 0x0000000000017941 */ /* 0x000fea0003800200 */
.L_x_8:
[----:B------:R-:W-:-:S04]  /*0f80*/  HFMA2 R3, -RZ, RZ, 0, 0 ;  /* 0x00000000ff037431 */ /* 0x000fc800000001ff */
[----:B0-----:R-:W-:Y:S05]  /*0f90*/  RET.REL.NODEC R2 `(_Z25moving_average_causal_gpuPKfPfiif) ;  /* 0xfffffff002187950 */ /* 0x001fea0003c3ffff */
.L_x_19:
[----:B------:R-:W-:-:S00]  /*0fa0*/  BRA `(.L_x_19) ;  /* 0xfffffffc00fc7947 */ /* 0x000fc0000383ffff */
[----:B------:R-:W-:-:S00]  /*0fb0*/  NOP ;  /* 0x0000000000007918 */ /* 0x000fc00000000000 */
        /* <DEDUP_REMOVED lines=12> */
.L_x_20:


//--------------------- .nv.shared.reserved.0     --------------------------
	.section	.nv.shared.reserved.0,"aw",@nobits
	.weak		__nv_reservedSMEM_offset_0_alias
	.size		__nv_reservedSMEM_offset_0_alias, 0, 64
	.other		__nv_reservedSMEM_offset_0_alias,@"STO_CUDA_RESERVED_SHARED STV_DEFAULT"
__nv_reservedSMEM_offset_0_alias:
	.zero		0
	.zero		64


//--------------------- .nv.constant0._Z25moving_average_causal_gpuPKfPfiif --------------------------
	.section	.nv.constant0._Z25moving_average_causal_gpuPKfPfiif,"a",@progbits
	.sectionflags	@""
	.align	4
.nv.constant0._Z25moving_average_causal_gpuPKfPfiif:
	.zero		924


//--------------------- SYMBOLS --------------------------

	.type		.nv.reservedSmem.offset0,@object
	.size		.nv.reservedSmem.offset0,0x4
